//
// Generated by NVIDIA NVVM Compiler
//
// Compiler Build ID: CL-36424714
// Cuda compilation tools, release 13.0, V13.0.88
// Based on NVVM 20.0.0
//

.version 9.0
.target sm_100
.address_size 64

	// .globl	scale_kernel

.visible .entry scale_kernel(
	.param .u64 .ptr .align 1 scale_kernel_param_0,
	.param .f32 scale_kernel_param_1,
	.param .u32 scale_kernel_param_2,
	.param .u32 scale_kernel_param_3,
	.param .u32 scale_kernel_param_4
)
{
	.reg .pred 	%p<2>;
	.reg .b32 	%r<11>;
	.reg .b32 	%f<4>;
	.reg .b64 	%rd<5>;

	ld.param.u64 	%rd1, [scale_kernel_param_0];
	ld.param.f32 	%f1, [scale_kernel_param_1];
	ld.param.u32 	%r2, [scale_kernel_param_2];
	ld.param.u32 	%r3, [scale_kernel_param_3];
	ld.param.u32 	%r4, [scale_kernel_param_4];
	mov.u32 	%r5, %ctaid.x;
	mov.u32 	%r6, %ntid.x;
	mov.u32 	%r7, %tid.x;
	mad.lo.s32 	%r1, %r5, %r6, %r7;
	mul.lo.s32 	%r8, %r3, %r2;
	mul.lo.s32 	%r9, %r8, %r4;
	mul.lo.s32 	%r10, %r9, %r4;
	setp.ge.s32 	%p1, %r1, %r10;
	@%p1 bra 	$L__BB0_2;
	cvta.to.global.u64 	%rd2, %rd1;
	mul.wide.s32 	%rd3, %r1, 4;
	add.s64 	%rd4, %rd2, %rd3;
	ld.global.f32 	%f2, [%rd4];
	mul.f32 	%f3, %f1, %f2;
	st.global.f32 	[%rd4], %f3;
$L__BB0_2:
	ret;

}


// ===== COMPILED SASS (sm_100) =====

	.target	sm_100

	.elftype	@"ET_EXEC"


//--------------------- .note.nv.tkinfo           --------------------------
	.section	.note.nv.tkinfo,"",@"SHT_NOTE"
	.sectionflags	@"SHF_NOTE_NV_TKINFO"
	.tkinfo
        /*0018*/ 	.word	0x00000002
        /*0030*/ 	.string	""
        /*0030*/ 	.string	"ptxas"
        /*0030*/ 	.string	"Cuda compilation tools, release 13.0, V13.0.88"
        /*0030*/ 	.string	"Build cuda_13.0.r13.0/compiler.36424714_0"
        /*0030*/ 	.string	"-arch sm_100 -m 64 "



//--------------------- .note.nv.cuinfo           --------------------------
	.section	.note.nv.cuinfo,"",@"SHT_NOTE"
	.sectionflags	@"SHF_NOTE_NV_CUINFO"
        /*0018*/ 	.short	0x0002
        /*001a*/ 	.short	0x0064
        /*001c*/ 	.short	0x0082
	.zero		2


//--------------------- .nv.info                  --------------------------
	.section	.nv.info,"",@"SHT_CUDA_INFO"
	.align	4


	//----- nvinfo : EIATTR_REGCOUNT
	.align		4
        /*0000*/ 	.byte	0x04, 0x2f
        /*0002*/ 	.short	(.L_1 - .L_0)
	.align		4
.L_0:
        /*0004*/ 	.word	index@(scale_kernel)
        /*0008*/ 	.word	0x00000008


	//----- nvinfo : EIATTR_FRAME_SIZE
	.align		4
.L_1:
        /*000c*/ 	.byte	0x04, 0x11
        /*000e*/ 	.short	(.L_3 - .L_2)
	.align		4
.L_2:
        /*0010*/ 	.word	index@(scale_kernel)
        /*0014*/ 	.word	0x00000000


	//----- nvinfo : EIATTR_MIN_STACK_SIZE
	.align		4
.L_3:
        /*0018*/ 	.byte	0x04, 0x12
        /*001a*/ 	.short	(.L_5 - .L_4)
	.align		4
.L_4:
        /*001c*/ 	.word	index@(scale_kernel)
        /*0020*/ 	.word	0x00000000
.L_5:


//--------------------- .nv.compat                --------------------------
	.section	.nv.compat,"",@"SHT_CUDA_COMPAT_INFO"
	.align	4
        /*0000*/ 	.byte	0x02, 0x09, 0x00, 0x00, 0x02, 0x02, 0x01, 0x00, 0x02, 0x05, 0x05, 0x00, 0x03, 0x07, 0x01, 0x01
        /*0010*/ 	.byte	0x02, 0x03, 0x00, 0x00, 0x02, 0x06, 0x01, 0x00, 0x04, 0x0b, 0x08, 0x00, 0x09, 0x00, 0x00, 0x00
        /*0020*/ 	.byte	0x00, 0x00, 0x00, 0x00


//--------------------- .nv.info.scale_kernel     --------------------------
	.section	.nv.info.scale_kernel,"",@"SHT_CUDA_INFO"
	.sectionflags	@""
	.align	4


	//----- nvinfo : EIATTR_CUDA_API_VERSION
	.align		4
        /*0000*/ 	.byte	0x04, 0x37
        /*0002*/ 	.short	(.L_7 - .L_6)
.L_6:
        /*0004*/ 	.word	0x00000082


	//----- nvinfo : EIATTR_KPARAM_INFO
	.align		4
.L_7:
        /*0008*/ 	.byte	0x04, 0x17
        /*000a*/ 	.short	(.L_9 - .L_8)
.L_8:
        /*000c*/ 	.word	0x00000000
        /*0010*/ 	.short	0x0004
        /*0012*/ 	.short	0x0014
        /*0014*/ 	.byte	0x00, 0xf0, 0x11, 0x00


	//----- nvinfo : EIATTR_KPARAM_INFO
	.align		4
.L_9:
        /*0018*/ 	.byte	0x04, 0x17
        /*001a*/ 	.short	(.L_11 - .L_10)
.L_10:
        /*001c*/ 	.word	0x00000000
        /*0020*/ 	.short	0x0003
        /*0022*/ 	.short	0x0010
        /*0024*/ 	.byte	0x00, 0xf0, 0x11, 0x00


	//----- nvinfo : EIATTR_KPARAM_INFO
	.align		4
.L_11:
        /*0028*/ 	.byte	0x04, 0x17
        /*002a*/ 	.short	(.L_13 - .L_12)
.L_12:
        /*002c*/ 	.word	0x00000000
        /*0030*/ 	.short	0x0002
        /*0032*/ 	.short	0x000c
        /*0034*/ 	.byte	0x00, 0xf0, 0x11, 0x00


	//----- nvinfo : EIATTR_KPARAM_INFO
	.align		4
.L_13:
        /*0038*/ 	.byte	0x04, 0x17
        /*003a*/ 	.short	(.L_15 - .L_14)
.L_14:
        /*003c*/ 	.word	0x00000000
        /*0040*/ 	.short	0x0001
        /*0042*/ 	.short	0x0008
        /*0044*/ 	.byte	0x00, 0xf0, 0x11, 0x00


	//----- nvinfo : EIATTR_KPARAM_INFO
	.align		4
.L_15:
        /*0048*/ 	.byte	0x04, 0x17
        /*004a*/ 	.short	(.L_17 - .L_16)
.L_16:
        /*004c*/ 	.word	0x00000000
        /*0050*/ 	.short	0x0000
        /*0052*/ 	.short	0x0000
        /*0054*/ 	.byte	0x00, 0xf5, 0x21, 0x00


	//----- nvinfo : EIATTR_SPARSE_MMA_MASK
	.align		4
.L_17:
        /*0058*/ 	.byte	0x03, 0x50
        /*005a*/ 	.short	0x0000


	//----- nvinfo : EIATTR_MAXREG_COUNT
	.align		4
        /*005c*/ 	.byte	0x03, 0x1b
        /*005e*/ 	.short	0x00ff


	//----- nvinfo : EIATTR_MERCURY_ISA_VERSION
	.align		4
        /*0060*/ 	.byte	0x03, 0x5f
        /*0062*/ 	.short	0x0101


	//----- nvinfo : EIATTR_VRC_CTA_INIT_COUNT
	.align		4
        /*0064*/ 	.byte	0x02, 0x4a
	.zero		1
	.zero		1


	//----- nvinfo : EIATTR_EXIT_INSTR_OFFSETS
	.align		4
        /*0068*/ 	.byte	0x04, 0x1c
        /*006a*/ 	.short	(.L_19 - .L_18)


	//   ....[0]....
.L_18:
        /*006c*/ 	.word	0x000000b0


	//   ....[1]....
        /*0070*/ 	.word	0x00000130


	//----- nvinfo : EIATTR_CBANK_PARAM_SIZE
	.align		4
.L_19:
        /*0074*/ 	.byte	0x03, 0x19
        /*0076*/ 	.short	0x0018


	//----- nvinfo : EIATTR_PARAM_CBANK
	.align		4
        /*0078*/ 	.byte	0x04, 0x0a
        /*007a*/ 	.short	(.L_21 - .L_20)
	.align		4
.L_20:
        /*007c*/ 	.word	index@(.nv.constant0.scale_kernel)
        /*0080*/ 	.short	0x0380
        /*0082*/ 	.short	0x0018


	//----- nvinfo : EIATTR_SW_WAR
	.align		4
.L_21:
        /*0084*/ 	.byte	0x04, 0x36
        /*0086*/ 	.short	(.L_23 - .L_22)
.L_22:
        /*0088*/ 	.word	0x00000008
.L_23:


//--------------------- .nv.callgraph             --------------------------
	.section	.nv.callgraph,"",@"SHT_CUDA_CALLGRAPH"
	.align	4
	.sectionentsize	8
	.align		4
        /*0000*/ 	.word	0x00000000
	.align		4
        /*0004*/ 	.word	0xffffffff
	.align		4
        /*0008*/ 	.word	0x00000000
	.align		4
        /*000c*/ 	.word	0xfffffffe
	.align		4
        /*0010*/ 	.word	0x00000000
	.align		4
        /*0014*/ 	.word	0xfffffffd
	.align		4
        /*0018*/ 	.word	0x00000000
	.align		4
        /*001c*/ 	.word	0xfffffffc


//--------------------- .text.scale_kernel        --------------------------
	.section	.text.scale_kernel,"ax",@progbits
	.align	128
        .global         scale_kernel
        .type           scale_kernel,@function
        .size           scale_kernel,(.L_x_1 - scale_kernel)
        .other          scale_kernel,@"STO_CUDA_ENTRY STV_DEFAULT"
scale_kernel:
.text.scale_kernel:
[----:B------:R-:W-:Y:S01]  /*0000*/  LDC R1, c[0x0][0x37c] ;  /* 0x0000df00ff017b82 */ /* 0x000fe20000000800 */
[----:B------:R-:W0:Y:S01]  /*0010*/  S2R R0, SR_TID.X ;  /* 0x0000000000007919 */ /* 0x000e220000002100 */
[----:B------:R-:W1:Y:S06]  /*0020*/  LDCU UR6, c[0x0][0x38c] ;  /* 0x00007180ff0677ac */ /* 0x000e6c0008000800 */
[----:B------:R-:W0:Y:S01]  /*0030*/  S2UR UR7, SR_CTAID.X ;  /* 0x00000000000779c3 */ /* 0x000e220000002500 */
[----:B------:R-:W1:Y:S07]  /*0040*/  LDCU.64 UR4, c[0x0][0x390] ;  /* 0x00007200ff0477ac */ /* 0x000e6e0008000a00 */
[----:B------:R-:W0:Y:S01]  /*0050*/  LDC R5, c[0x0][0x360] ;  /* 0x0000d800ff057b82 */ /* 0x000e220000000800 */
[----:B-1----:R-:W-:-:S04]  /*0060*/  UIMAD UR4, UR4, UR6, URZ ;  /* 0x00000006040472a4 */ /* 0x002fc8000f8e02ff */
[----:B------:R-:W-:-:S04]  /*0070*/  UIMAD UR4, UR4, UR5, URZ ;  /* 0x00000005040472a4 */ /* 0x000fc8000f8e02ff */
[----:B------:R-:W-:Y:S01]  /*0080*/  UIMAD UR4, UR4, UR5, URZ ;  /* 0x00000005040472a4 */ /* 0x000fe2000f8e02ff */
[----:B0-----:R-:W-:-:S05]  /*0090*/  IMAD R5, R5, UR7, R0 ;  /* 0x0000000705057c24 */ /* 0x001fca000f8e0200 */
[----:B------:R-:W-:-:S13]  /*00a0*/  ISETP.GE.AND P0, PT, R5, UR4, PT ;  /* 0x0000000405007c0c */ /* 0x000fda000bf06270 */
[----:B------:R-:W-:Y:S05]  /*00b0*/  @P0 EXIT ;  /* 0x000000000000094d */ /* 0x000fea0003800000 */
[----:B------:R-:W0:Y:S01]  /*00c0*/  LDC.64 R2, c[0x0][0x380] ;  /* 0x0000e000ff027b82 */ /* 0x000e220000000a00 */
[----:B------:R-:W1:Y:S01]  /*00d0*/  LDCU.64 UR4, c[0x0][0x358] ;  /* 0x00006b00ff0477ac */ /* 0x000e620008000a00 */
[----:B------:R-:W2:Y:S01]  /*00e0*/  LDCU UR6, c[0x0][0x388] ;  /* 0x00007100ff0677ac */ /* 0x000ea20008000800 */
[----:B0-----:R-:W-:-:S05]  /*00f0*/  IMAD.WIDE R2, R5, 0x4, R2 ;  /* 0x0000000405027825 */ /* 0x001fca00078e0202 */
[----:B-1----:R-:W2:Y:S02]  /*0100*/  LDG.E R0, desc[UR4][R2.64] ;  /* 0x0000000402007981 */ /* 0x002ea4000c1e1900 */
[----:B--2---:R-:W-:-:S05]  /*0110*/  FMUL R5, R0, UR6 ;  /* 0x0000000600057c20 */ /* 0x004fca0008400000 */
[----:B------:R-:W-:Y:S01]  /*0120*/  STG.E desc[UR4][R2.64], R5 ;  /* 0x0000000502007986 */ /* 0x000fe2000c101904 */
[----:B------:R-:W-:Y:S05]  /*0130*/  EXIT ;  /* 0x000000000000794d */ /* 0x000fea0003800000 */
.L_x_0:
[----:B------:R-:W-:-:S00]  /*0140*/  BRA `(.L_x_0) ;  /* 0xfffffffc00fc7947 */ /* 0x000fc0000383ffff */
[----:B------:R-:W-:-:S00]  /*0150*/  NOP ;  /* 0x0000000000007918 */ /* 0x000fc00000000000 */
        /* <DEDUP_REMOVED lines=10> */
.L_x_1:


//--------------------- .nv.shared.reserved.0     --------------------------
	.section	.nv.shared.reserved.0,"aw",@nobits
	.weak		__nv_reservedSMEM_offset_0_alias
	.size		__nv_reservedSMEM_offset_0_alias, 0, 64
	.other		__nv_reservedSMEM_offset_0_alias,@"STO_CUDA_RESERVED_SHARED STV_DEFAULT"
__nv_reservedSMEM_offset_0_alias:
	.zero		0
	.zero		64


//--------------------- .nv.constant0.scale_kernel --------------------------
	.section	.nv.constant0.scale_kernel,"a",@progbits
	.sectionflags	@""
	.align	4
.nv.constant0.scale_kernel:
	.zero		920


//--------------------- SYMBOLS --------------------------

	.type		.nv.reservedSmem.offset0,@object
	.size		.nv.reservedSmem.offset0,0x4
